//
// Generated by NVIDIA NVVM Compiler
//
// Compiler Build ID: CL-36424714
// Cuda compilation tools, release 13.0, V13.0.88
// Based on NVVM 20.0.0
//

.version 9.0
.target sm_100
.address_size 64

	// .globl	_Z5scalePffi

.visible .entry _Z5scalePffi(
	.param .u64 .ptr .align 1 _Z5scalePffi_param_0,
	.param .f32 _Z5scalePffi_param_1,
	.param .u32 _Z5scalePffi_param_2
)
{
	.reg .pred 	%p<2>;
	.reg .b32 	%r<6>;
	.reg .b32 	%f<4>;
	.reg .b64 	%rd<5>;

	ld.param.u64 	%rd1, [_Z5scalePffi_param_0];
	ld.param.f32 	%f1, [_Z5scalePffi_param_1];
	ld.param.u32 	%r2, [_Z5scalePffi_param_2];
	mov.u32 	%r3, %ntid.x;
	mov.u32 	%r4, %ctaid.x;
	mov.u32 	%r5, %tid.x;
	mad.lo.s32 	%r1, %r3, %r4, %r5;
	setp.ge.s32 	%p1, %r1, %r2;
	@%p1 bra 	$L__BB0_2;
	cvta.to.global.u64 	%rd2, %rd1;
	mul.wide.s32 	%rd3, %r1, 4;
	add.s64 	%rd4, %rd2, %rd3;
	ld.global.f32 	%f2, [%rd4];
	mul.f32 	%f3, %f1, %f2;
	st.global.f32 	[%rd4], %f3;
$L__BB0_2:
	ret;

}


// ===== COMPILED SASS (sm_100) =====

	.target	sm_100

	.elftype	@"ET_EXEC"


//--------------------- .note.nv.tkinfo           --------------------------
	.section	.note.nv.tkinfo,"",@"SHT_NOTE"
	.sectionflags	@"SHF_NOTE_NV_TKINFO"
	.tkinfo
        /*0018*/ 	.word	0x00000002
        /*0030*/ 	.string	""
        /*0030*/ 	.string	"ptxas"
        /*0030*/ 	.string	"Cuda compilation tools, release 13.0, V13.0.88"
        /*0030*/ 	.string	"Build cuda_13.0.r13.0/compiler.36424714_0"
        /*0030*/ 	.string	"-arch sm_100 -m 64 "



//--------------------- .note.nv.cuinfo           --------------------------
	.section	.note.nv.cuinfo,"",@"SHT_NOTE"
	.sectionflags	@"SHF_NOTE_NV_CUINFO"
        /*0018*/ 	.short	0x0002
        /*001a*/ 	.short	0x0064
        /*001c*/ 	.short	0x0082
	.zero		2


//--------------------- .nv.info                  --------------------------
	.section	.nv.info,"",@"SHT_CUDA_INFO"
	.align	4


	//----- nvinfo : EIATTR_REGCOUNT
	.align		4
        /*0000*/ 	.byte	0x04, 0x2f
        /*0002*/ 	.short	(.L_1 - .L_0)
	.align		4
.L_0:
        /*0004*/ 	.word	index@(_Z5scalePffi)
        /*0008*/ 	.word	0x00000008


	//----- nvinfo : EIATTR_FRAME_SIZE
	.align		4
.L_1:
        /*000c*/ 	.byte	0x04, 0x11
        /*000e*/ 	.short	(.L_3 - .L_2)
	.align		4
.L_2:
        /*0010*/ 	.word	index@(_Z5scalePffi)
        /*0014*/ 	.word	0x00000000


	//----- nvinfo : EIATTR_MIN_STACK_SIZE
	.align		4
.L_3:
        /*0018*/ 	.byte	0x04, 0x12
        /*001a*/ 	.short	(.L_5 - .L_4)
	.align		4
.L_4:
        /*001c*/ 	.word	index@(_Z5scalePffi)
        /*0020*/ 	.word	0x00000000
.L_5:


//--------------------- .nv.compat                --------------------------
	.section	.nv.compat,"",@"SHT_CUDA_COMPAT_INFO"
	.align	4
        /*0000*/ 	.byte	0x02, 0x09, 0x00, 0x00, 0x02, 0x02, 0x01, 0x00, 0x02, 0x05, 0x05, 0x00, 0x03, 0x07, 0x01, 0x01
        /*0010*/ 	.byte	0x02, 0x03, 0x00, 0x00, 0x02, 0x06, 0x01, 0x00, 0x04, 0x0b, 0x08, 0x00, 0x09, 0x00, 0x00, 0x00
        /*0020*/ 	.byte	0x00, 0x00, 0x00, 0x00


//--------------------- .nv.info._Z5scalePffi     --------------------------
	.section	.nv.info._Z5scalePffi,"",@"SHT_CUDA_INFO"
	.sectionflags	@""
	.align	4


	//----- nvinfo : EIATTR_CUDA_API_VERSION
	.align		4
        /*0000*/ 	.byte	0x04, 0x37
        /*0002*/ 	.short	(.L_7 - .L_6)
.L_6:
        /*0004*/ 	.word	0x00000082


	//----- nvinfo : EIATTR_KPARAM_INFO
	.align		4
.L_7:
        /*0008*/ 	.byte	0x04, 0x17
        /*000a*/ 	.short	(.L_9 - .L_8)
.L_8:
        /*000c*/ 	.word	0x00000000
        /*0010*/ 	.short	0x0002
        /*0012*/ 	.short	0x000c
        /*0014*/ 	.byte	0x00, 0xf0, 0x11, 0x00


	//----- nvinfo : EIATTR_KPARAM_INFO
	.align		4
.L_9:
        /*0018*/ 	.byte	0x04, 0x17
        /*001a*/ 	.short	(.L_11 - .L_10)
.L_10:
        /*001c*/ 	.word	0x00000000
        /*0020*/ 	.short	0x0001
        /*0022*/ 	.short	0x0008
        /*0024*/ 	.byte	0x00, 0xf0, 0x11, 0x00


	//----- nvinfo : EIATTR_KPARAM_INFO
	.align		4
.L_11:
        /*0028*/ 	.byte	0x04, 0x17
        /*002a*/ 	.short	(.L_13 - .L_12)
.L_12:
        /*002c*/ 	.word	0x00000000
        /*0030*/ 	.short	0x0000
        /*0032*/ 	.short	0x0000
        /*0034*/ 	.byte	0x00, 0xf5, 0x21, 0x00


	//----- nvinfo : EIATTR_SPARSE_MMA_MASK
	.align		4
.L_13:
        /*0038*/ 	.byte	0x03, 0x50
        /*003a*/ 	.short	0x0000


	//----- nvinfo : EIATTR_MAXREG_COUNT
	.align		4
        /*003c*/ 	.byte	0x03, 0x1b
        /*003e*/ 	.short	0x00ff


	//----- nvinfo : EIATTR_MERCURY_ISA_VERSION
	.align		4
        /*0040*/ 	.byte	0x03, 0x5f
        /*0042*/ 	.short	0x0101


	//----- nvinfo : EIATTR_VRC_CTA_INIT_COUNT
	.align		4
        /*0044*/ 	.byte	0x02, 0x4a
	.zero		1
	.zero		1


	//----- nvinfo : EIATTR_EXIT_INSTR_OFFSETS
	.align		4
        /*0048*/ 	.byte	0x04, 0x1c
        /*004a*/ 	.short	(.L_15 - .L_14)


	//   ....[0]....
.L_14:
        /*004c*/ 	.word	0x00000070


	//   ....[1]....
        /*0050*/ 	.word	0x000000f0


	//----- nvinfo : EIATTR_CBANK_PARAM_SIZE
	.align		4
.L_15:
        /*0054*/ 	.byte	0x03, 0x19
        /*0056*/ 	.short	0x0010


	//----- nvinfo : EIATTR_PARAM_CBANK
	.align		4
        /*0058*/ 	.byte	0x04, 0x0a
        /*005a*/ 	.short	(.L_17 - .L_16)
	.align		4
.L_16:
        /*005c*/ 	.word	index@(.nv.constant0._Z5scalePffi)
        /*0060*/ 	.short	0x0380
        /*0062*/ 	.short	0x0010


	//----- nvinfo : EIATTR_SW_WAR
	.align		4
.L_17:
        /*0064*/ 	.byte	0x04, 0x36
        /*0066*/ 	.short	(.L_19 - .L_18)
.L_18:
        /*0068*/ 	.word	0x00000008
.L_19:


//--------------------- .nv.callgraph             --------------------------
	.section	.nv.callgraph,"",@"SHT_CUDA_CALLGRAPH"
	.align	4
	.sectionentsize	8
	.align		4
        /*0000*/ 	.word	0x00000000
	.align		4
        /*0004*/ 	.word	0xffffffff
	.align		4
        /*0008*/ 	.word	0x00000000
	.align		4
        /*000c*/ 	.word	0xfffffffe
	.align		4
        /*0010*/ 	.word	0x00000000
	.align		4
        /*0014*/ 	.word	0xfffffffd
	.align		4
        /*0018*/ 	.word	0x00000000
	.align		4
        /*001c*/ 	.word	0xfffffffc


//--------------------- .text._Z5scalePffi        --------------------------
	.section	.text._Z5scalePffi,"ax",@progbits
	.align	128
        .global         _Z5scalePffi
        .type           _Z5scalePffi,@function
        .size           _Z5scalePffi,(.L_x_1 - _Z5scalePffi)
        .other          _Z5scalePffi,@"STO_CUDA_ENTRY STV_DEFAULT"
_Z5scalePffi:
.text._Z5scalePffi:
[----:B------:R-:W-:Y:S01]  /*0000*/  LDC R1, c[0x0][0x37c] ;  /* 0x0000df00ff017b82 */ /* 0x000fe20000000800 */
[----:B------:R-:W0:Y:S01]  /*0010*/  S2R R5, SR_CTAID.X ;  /* 0x0000000000057919 */ /* 0x000e220000002500 */
[----:B------:R-:W0:Y:S01]  /*0020*/  LDCU UR4, c[0x0][0x360] ;  /* 0x00006c00ff0477ac */ /* 0x000e220008000800 */
[----:B------:R-:W0:Y:S01]  /*0030*/  S2R R0, SR_TID.X ;  /* 0x0000000000007919 */ /* 0x000e220000002100 */
[----:B------:R-:W1:Y:S01]  /*0040*/  LDCU UR5, c[0x0][0x38c] ;  /* 0x00007180ff0577ac */ /* 0x000e620008000800 */
[----:B0-----:R-:W-:-:S05]  /*0050*/  IMAD R5, R5, UR4, R0 ;  /* 0x0000000405057c24 */ /* 0x001fca000f8e0200 */
[----:B-1----:R-:W-:-:S13]  /*0060*/  ISETP.GE.AND P0, PT, R5, UR5, PT ;  /* 0x0000000505007c0c */ /* 0x002fda000bf06270 */
[----:B------:R-:W-:Y:S05]  /*0070*/  @P0 EXIT ;  /* 0x000000000000094d */ /* 0x000fea0003800000 */
[----:B------:R-:W0:Y:S01]  /*0080*/  LDC.64 R2, c[0x0][0x380] ;  /* 0x0000e000ff027b82 */ /* 0x000e220000000a00 */
[----:B------:R-:W1:Y:S01]  /*0090*/  LDCU.64 UR4, c[0x0][0x358] ;  /* 0x00006b00ff0477ac */ /* 0x000e620008000a00 */
[----:B------:R-:W2:Y:S01]  /*00a0*/  LDCU UR6, c[0x0][0x388] ;  /* 0x00007100ff0677ac */ /* 0x000ea20008000800 */
[----:B0-----:R-:W-:-:S05]  /*00b0*/  IMAD.WIDE R2, R5, 0x4, R2 ;  /* 0x0000000405027825 */ /* 0x001fca00078e0202 */
[----:B-1----:R-:W2:Y:S02]  /*00c0*/  LDG.E R0, desc[UR4][R2.64] ;  /* 0x0000000402007981 */ /* 0x002ea4000c1e1900 */
[----:B--2---:R-:W-:-:S05]  /*00d0*/  FMUL R5, R0, UR6 ;  /* 0x0000000600057c20 */ /* 0x004fca0008400000 */
[----:B------:R-:W-:Y:S01]  /*00e0*/  STG.E desc[UR4][R2.64], R5 ;  /* 0x0000000502007986 */ /* 0x000fe2000c101904 */
[----:B------:R-:W-:Y:S05]  /*00f0*/  EXIT ;  /* 0x000000000000794d */ /* 0x000fea0003800000 */
.L_x_0:
[----:B------:R-:W-:-:S00]  /*0100*/  BRA `(.L_x_0) ;  /* 0xfffffffc00fc7947 */ /* 0x000fc0000383ffff */
[----:B------:R-:W-:-:S00]  /*0110*/  NOP ;  /* 0x0000000000007918 */ /* 0x000fc00000000000 */
        /* <DEDUP_REMOVED lines=14> */
.L_x_1:


//--------------------- .nv.shared.reserved.0     --------------------------
	.section	.nv.shared.reserved.0,"aw",@nobits
	.weak		__nv_reservedSMEM_offset_0_alias
	.size		__nv_reservedSMEM_offset_0_alias, 0, 64
	.other		__nv_reservedSMEM_offset_0_alias,@"STO_CUDA_RESERVED_SHARED STV_DEFAULT"
__nv_reservedSMEM_offset_0_alias:
	.zero		0
	.zero		64


//--------------------- .nv.constant0._Z5scalePffi --------------------------
	.section	.nv.constant0._Z5scalePffi,"a",@progbits
	.sectionflags	@""
	.align	4
.nv.constant0._Z5scalePffi:
	.zero		912


//--------------------- SYMBOLS --------------------------

	.type		.nv.reservedSmem.offset0,@object
	.size		.nv.reservedSmem.offset0,0x4
